//
// Generated by NVIDIA NVVM Compiler
//
// Compiler Build ID: CL-36424714
// Cuda compilation tools, release 13.0, V13.0.88
// Based on NVVM 20.0.0
//

.version 9.0
.target sm_100
.address_size 64

	// .globl	_Z6kernelv
.extern .func  (.param .b32 func_retval0) vprintf
(
	.param .b64 vprintf_param_0,
	.param .b64 vprintf_param_1
)
;
.global .align 4 .u32 size;
.global .align 4 .b8 list[4000000];
.global .align 1 .b8 $str[20] = {67, 85, 82, 82, 69, 78, 84, 32, 83, 73, 90, 69, 32, 73, 83, 32, 37, 100, 10};
.global .align 1 .b8 $str$1[15] = {108, 105, 115, 116, 91, 37, 100, 93, 32, 61, 32, 37, 100, 10};

.visible .entry _Z6kernelv()
{
	.reg .b32 	%r<6>;
	.reg .b64 	%rd<4>;

	mov.u32 	%r1, %ctaid.x;
	mov.u32 	%r2, %ntid.x;
	mov.u32 	%r3, %tid.x;
	mad.lo.s32 	%r4, %r1, %r2, %r3;
	atom.global.inc.u32 	%r5, [size], 1000000;
	mul.wide.u32 	%rd1, %r5, 4;
	mov.u64 	%rd2, list;
	add.s64 	%rd3, %rd2, %rd1;
	st.global.u32 	[%rd3], %r4;
	ret;

}
	// .globl	_Z12print_kernelv
.visible .entry _Z12print_kernelv()
{
	.local .align 8 .b8 	__local_depot1[8];
	.reg .b64 	%SP;
	.reg .b64 	%SPL;
	.reg .pred 	%p<3>;
	.reg .b32 	%r<13>;
	.reg .b64 	%rd<11>;

	mov.u64 	%SPL, __local_depot1;
	cvta.local.u64 	%SP, %SPL;
	add.u64 	%rd2, %SP, 0;
	add.u64 	%rd1, %SPL, 0;
	ld.global.u32 	%r3, [size];
	st.local.u32 	[%rd1], %r3;
	mov.u64 	%rd3, $str;
	cvta.global.u64 	%rd4, %rd3;
	{ // callseq 0, 0
	.param .b64 param0;
	st.param.b64 	[param0], %rd4;
	.param .b64 param1;
	st.param.b64 	[param1], %rd2;
	.param .b32 retval0;
	call.uni (retval0), 
	vprintf, 
	(
	param0, 
	param1
	);
	ld.param.b32 	%r4, [retval0];
	} // callseq 0
	ld.global.u32 	%r6, [size];
	setp.eq.s32 	%p1, %r6, 0;
	@%p1 bra 	$L__BB1_3;
	mov.b32 	%r12, 0;
	mov.u64 	%rd6, list;
	mov.u64 	%rd8, $str$1;
$L__BB1_2:
	mul.wide.u32 	%rd5, %r12, 4;
	add.s64 	%rd7, %rd6, %rd5;
	ld.global.u32 	%r8, [%rd7];
	st.local.v2.u32 	[%rd1], {%r12, %r8};
	cvta.global.u64 	%rd9, %rd8;
	{ // callseq 1, 0
	.param .b64 param0;
	st.param.b64 	[param0], %rd9;
	.param .b64 param1;
	st.param.b64 	[param1], %rd2;
	.param .b32 retval0;
	call.uni (retval0), 
	vprintf, 
	(
	param0, 
	param1
	);
	ld.param.b32 	%r9, [retval0];
	} // callseq 1
	add.s32 	%r12, %r12, 1;
	ld.global.u32 	%r11, [size];
	setp.lt.u32 	%p2, %r12, %r11;
	@%p2 bra 	$L__BB1_2;
$L__BB1_3:
	ret;

}


// ===== COMPILED SASS (sm_100) =====

	.target	sm_100

	.elftype	@"ET_EXEC"


//--------------------- .note.nv.tkinfo           --------------------------
	.section	.note.nv.tkinfo,"",@"SHT_NOTE"
	.sectionflags	@"SHF_NOTE_NV_TKINFO"
	.tkinfo
        /*0018*/ 	.word	0x00000002
        /*0030*/ 	.string	""
        /*0030*/ 	.string	"ptxas"
        /*0030*/ 	.string	"Cuda compilation tools, release 13.0, V13.0.88"
        /*0030*/ 	.string	"Build cuda_13.0.r13.0/compiler.36424714_0"
        /*0030*/ 	.string	"-arch sm_100 -m 64 "



//--------------------- .note.nv.cuinfo           --------------------------
	.section	.note.nv.cuinfo,"",@"SHT_NOTE"
	.sectionflags	@"SHF_NOTE_NV_CUINFO"
        /*0018*/ 	.short	0x0002
        /*001a*/ 	.short	0x0064
        /*001c*/ 	.short	0x0082
	.zero		2


//--------------------- .nv.info                  --------------------------
	.section	.nv.info,"",@"SHT_CUDA_INFO"
	.align	4


	//----- nvinfo : EIATTR_REGCOUNT
	.align		4
        /*0000*/ 	.byte	0x04, 0x2f
        /*0002*/ 	.short	(.L_5 - .L_4)
	.align		4
.L_4:
        /*0004*/ 	.word	index@(_Z6kernelv)
        /*0008*/ 	.word	0x0000000c


	//----- nvinfo : EIATTR_FRAME_SIZE
	.align		4
.L_5:
        /*000c*/ 	.byte	0x04, 0x11
        /*000e*/ 	.short	(.L_7 - .L_6)
	.align		4
.L_6:
        /*0010*/ 	.word	index@(_Z6kernelv)
        /*0014*/ 	.word	0x00000000


	//----- nvinfo : EIATTR_REGCOUNT
	.align		4
.L_7:
        /*0018*/ 	.byte	0x04, 0x2f
        /*001a*/ 	.short	(.L_9 - .L_8)
	.align		4
.L_8:
        /*001c*/ 	.word	index@(_Z12print_kernelv)
        /*0020*/ 	.word	0x00000018


	//----- nvinfo : EIATTR_FRAME_SIZE
	.align		4
.L_9:
        /*0024*/ 	.byte	0x04, 0x11
        /*0026*/ 	.short	(.L_11 - .L_10)
	.align		4
.L_10:
        /*0028*/ 	.word	index@(_Z12print_kernelv)
        /*002c*/ 	.word	0x00000008


	//----- nvinfo : EIATTR_MIN_STACK_SIZE
	.align		4
.L_11:
        /*0030*/ 	.byte	0x04, 0x12
        /*0032*/ 	.short	(.L_13 - .L_12)
	.align		4
.L_12:
        /*0034*/ 	.word	index@(_Z12print_kernelv)
        /*0038*/ 	.word	0x00000008


	//----- nvinfo : EIATTR_MIN_STACK_SIZE
	.align		4
.L_13:
        /*003c*/ 	.byte	0x04, 0x12
        /*003e*/ 	.short	(.L_15 - .L_14)
	.align		4
.L_14:
        /*0040*/ 	.word	index@(_Z6kernelv)
        /*0044*/ 	.word	0x00000000
.L_15:


//--------------------- .nv.compat                --------------------------
	.section	.nv.compat,"",@"SHT_CUDA_COMPAT_INFO"
	.align	4
        /*0000*/ 	.byte	0x02, 0x09, 0x00, 0x00, 0x02, 0x02, 0x01, 0x00, 0x02, 0x05, 0x05, 0x00, 0x03, 0x07, 0x01, 0x01
        /*0010*/ 	.byte	0x02, 0x03, 0x00, 0x00, 0x02, 0x06, 0x01, 0x00, 0x04, 0x0b, 0x08, 0x00, 0x09, 0x00, 0x00, 0x00
        /*0020*/ 	.byte	0x00, 0x00, 0x00, 0x00


//--------------------- .nv.info._Z12print_kernelv --------------------------
	.section	.nv.info._Z12print_kernelv,"",@"SHT_CUDA_INFO"
	.sectionflags	@""
	.align	4


	//----- nvinfo : EIATTR_CUDA_API_VERSION
	.align		4
        /*0000*/ 	.byte	0x04, 0x37
        /*0002*/ 	.short	(.L_17 - .L_16)
.L_16:
        /*0004*/ 	.word	0x00000082


	//----- nvinfo : EIATTR_SPARSE_MMA_MASK
	.align		4
.L_17:
        /*0008*/ 	.byte	0x03, 0x50
        /*000a*/ 	.short	0x0000


	//----- nvinfo : EIATTR_MAXREG_COUNT
	.align		4
        /*000c*/ 	.byte	0x03, 0x1b
        /*000e*/ 	.short	0x00ff


	//----- nvinfo : EIATTR_EXTERNS
	.align		4
        /*0010*/ 	.byte	0x04, 0x0f
        /*0012*/ 	.short	(.L_19 - .L_18)


	//   ....[0]....
	.align		4
.L_18:
        /*0014*/ 	.word	index@(vprintf)


	//----- nvinfo : EIATTR_MERCURY_ISA_VERSION
	.align		4
.L_19:
        /*0018*/ 	.byte	0x03, 0x5f
        /*001a*/ 	.short	0x0101


	//----- nvinfo : EIATTR_VRC_CTA_INIT_COUNT
	.align		4
        /*001c*/ 	.byte	0x02, 0x4a
	.zero		1
	.zero		1


	//----- nvinfo : EIATTR_SYSCALL_OFFSETS
	.align		4
        /*0020*/ 	.byte	0x04, 0x46
        /*0022*/ 	.short	(.L_21 - .L_20)


	//   ....[0]....
.L_20:
        /*0024*/ 	.word	0x00000120


	//   ....[1]....
        /*0028*/ 	.word	0x00000240


	//----- nvinfo : EIATTR_EXIT_INSTR_OFFSETS
	.align		4
.L_21:
        /*002c*/ 	.byte	0x04, 0x1c
        /*002e*/ 	.short	(.L_23 - .L_22)


	//   ....[0]....
.L_22:
        /*0030*/ 	.word	0x00000160


	//   ....[1]....
        /*0034*/ 	.word	0x000002a0


	//----- nvinfo : EIATTR_CRS_STACK_SIZE
	.align		4
.L_23:
        /*0038*/ 	.byte	0x04, 0x1e
        /*003a*/ 	.short	(.L_25 - .L_24)
.L_24:
        /*003c*/ 	.word	0x00000000


	//----- nvinfo : EIATTR_SW_WAR
	.align		4
.L_25:
        /*0040*/ 	.byte	0x04, 0x36
        /*0042*/ 	.short	(.L_27 - .L_26)
.L_26:
        /*0044*/ 	.word	0x00000008
.L_27:


//--------------------- .nv.info._Z6kernelv       --------------------------
	.section	.nv.info._Z6kernelv,"",@"SHT_CUDA_INFO"
	.sectionflags	@""
	.align	4


	//----- nvinfo : EIATTR_CUDA_API_VERSION
	.align		4
        /*0000*/ 	.byte	0x04, 0x37
        /*0002*/ 	.short	(.L_29 - .L_28)
.L_28:
        /*0004*/ 	.word	0x00000082


	//----- nvinfo : EIATTR_SPARSE_MMA_MASK
	.align		4
.L_29:
        /*0008*/ 	.byte	0x03, 0x50
        /*000a*/ 	.short	0x0000


	//----- nvinfo : EIATTR_MAXREG_COUNT
	.align		4
        /*000c*/ 	.byte	0x03, 0x1b
        /*000e*/ 	.short	0x00ff


	//----- nvinfo : EIATTR_MERCURY_ISA_VERSION
	.align		4
        /*0010*/ 	.byte	0x03, 0x5f
        /*0012*/ 	.short	0x0101


	//----- nvinfo : EIATTR_VRC_CTA_INIT_COUNT
	.align		4
        /*0014*/ 	.byte	0x02, 0x4a
	.zero		1
	.zero		1


	//----- nvinfo : EIATTR_EXIT_INSTR_OFFSETS
	.align		4
        /*0018*/ 	.byte	0x04, 0x1c
        /*001a*/ 	.short	(.L_31 - .L_30)


	//   ....[0]....
.L_30:
        /*001c*/ 	.word	0x000000c0


	//----- nvinfo : EIATTR_SW_WAR
	.align		4
.L_31:
        /*0020*/ 	.byte	0x04, 0x36
        /*0022*/ 	.short	(.L_33 - .L_32)
.L_32:
        /*0024*/ 	.word	0x00000008
.L_33:


//--------------------- .nv.callgraph             --------------------------
	.section	.nv.callgraph,"",@"SHT_CUDA_CALLGRAPH"
	.align	4
	.sectionentsize	8
	.align		4
        /*0000*/ 	.word	0x00000000
	.align		4
        /*0004*/ 	.word	0xffffffff
	.align		4
        /*0008*/ 	.word	index@(_Z12print_kernelv)
	.align		4
        /*000c*/ 	.word	index@(vprintf)
	.align		4
        /*0010*/ 	.word	0x00000000
	.align		4
        /*0014*/ 	.word	0xfffffffe
	.align		4
        /*0018*/ 	.word	0x00000000
	.align		4
        /*001c*/ 	.word	0xfffffffd
	.align		4
        /*0020*/ 	.word	0x00000000
	.align		4
        /*0024*/ 	.word	0xfffffffc


//--------------------- .nv.constant4             --------------------------
	.section	.nv.constant4,"a",@progbits
	.align	8
	.align		8
.nv.constant4:
        /*0000*/ 	.dword	vprintf
	.align		8
        /*0008*/ 	.dword	size
	.align		8
        /*0010*/ 	.dword	list
	.align		8
        /*0018*/ 	.dword	$str
	.align		8
        /*0020*/ 	.dword	$str$1


//--------------------- .text._Z12print_kernelv   --------------------------
	.section	.text._Z12print_kernelv,"ax",@progbits
	.align	128
        .global         _Z12print_kernelv
        .type           _Z12print_kernelv,@function
        .size           _Z12print_kernelv,(.L_x_5 - _Z12print_kernelv)
        .other          _Z12print_kernelv,@"STO_CUDA_ENTRY STV_DEFAULT"
_Z12print_kernelv:
.text._Z12print_kernelv:
[----:B------:R-:W0:Y:S08]  /*0000*/  LDC R1, c[0x0][0x37c] ;  /* 0x0000df00ff017b82 */ /* 0x000e300000000800 */
[----:B------:R-:W1:Y:S01]  /*0010*/  LDC.64 R2, c[0x4][0x8] ;  /* 0x01000200ff027b82 */ /* 0x000e620000000a00 */
[----:B------:R-:W1:Y:S01]  /*0020*/  LDCU.64 UR36, c[0x0][0x358] ;  /* 0x00006b00ff2477ac */ /* 0x000e620008000a00 */
[----:B0-----:R-:W-:Y:S01]  /*0030*/  VIADD R1, R1, 0xfffffff8 ;  /* 0xfffffff801017836 */ /* 0x001fe20000000000 */
[----:B------:R-:W0:Y:S01]  /*0040*/  LDCU UR4, c[0x0][0x2f8] ;  /* 0x00005f00ff0477ac */ /* 0x000e220008000800 */
[----:B------:R-:W-:Y:S01]  /*0050*/  MOV R0, 0x0 ;  /* 0x0000000000007802 */ /* 0x000fe20000000f00 */
[----:B------:R-:W2:Y:S01]  /*0060*/  LDCU UR5, c[0x0][0x2fc] ;  /* 0x00005f80ff0577ac */ /* 0x000ea20008000800 */
[----:B------:R-:W3:Y:S01]  /*0070*/  LDCU.64 UR6, c[0x4][0x18] ;  /* 0x01000300ff0677ac */ /* 0x000ee20008000a00 */
[----:B-1----:R-:W4:Y:S01]  /*0080*/  LDG.E R2, desc[UR36][R2.64] ;  /* 0x0000002402027981 */ /* 0x002f22000c1e1900 */
[----:B------:R1:W1:Y:S01]  /*0090*/  LDC.64 R8, c[0x4][R0] ;  /* 0x0100000000087b82 */ /* 0x0002620000000a00 */
[----:B0-----:R-:W-:-:S05]  /*00a0*/  IADD3 R16, P0, PT, R1, UR4, RZ ;  /* 0x0000000401107c10 */ /* 0x001fca000ff1e0ff */
[----:B--2---:R-:W-:Y:S01]  /*00b0*/  IMAD.X R17, RZ, RZ, UR5, P0 ;  /* 0x00000005ff117e24 */ /* 0x004fe200080e06ff */
[----:B---3--:R-:W-:Y:S01]  /*00c0*/  MOV R5, UR7 ;  /* 0x0000000700057c02 */ /* 0x008fe20008000f00 */
[----:B------:R-:W-:Y:S02]  /*00d0*/  IMAD.U32 R4, RZ, RZ, UR6 ;  /* 0x00000006ff047e24 */ /* 0x000fe4000f8e00ff */
[----:B------:R-:W-:Y:S02]  /*00e0*/  IMAD.MOV.U32 R6, RZ, RZ, R16 ;  /* 0x000000ffff067224 */ /* 0x000fe400078e0010 */
[----:B------:R-:W-:Y:S01]  /*00f0*/  IMAD.MOV.U32 R7, RZ, RZ, R17 ;  /* 0x000000ffff077224 */ /* 0x000fe200078e0011 */
[----:B-1--4-:R0:W-:Y:S06]  /*0100*/  STL [R1], R2 ;  /* 0x0000000201007387 */ /* 0x0121ec0000100800 */
[----:B------:R-:W-:-:S07]  /*0110*/  LEPC R20, `(.L_x_0) ;  /* 0x000000001014794e */ /* 0x000fce0000000000 */
[----:B0-----:R-:W-:Y:S05]  /*0120*/  CALL.ABS.NOINC R8 ;  /* 0x0000000008007343 */ /* 0x001fea0003c00000 */
.L_x_0:
[----:B------:R-:W0:Y:S02]  /*0130*/  LDC.64 R2, c[0x4][0x8] ;  /* 0x01000200ff027b82 */ /* 0x000e240000000a00 */
[----:B0-----:R-:W2:Y:S02]  /*0140*/  LDG.E R2, desc[UR36][R2.64] ;  /* 0x0000002402027981 */ /* 0x001ea4000c1e1900 */
[----:B--2---:R-:W-:-:S13]  /*0150*/  ISETP.NE.AND P0, PT, R2, RZ, PT ;  /* 0x000000ff0200720c */ /* 0x004fda0003f05270 */
[----:B------:R-:W-:Y:S05]  /*0160*/  @!P0 EXIT ;  /* 0x000000000000894d */ /* 0x000fea0003800000 */
[----:B------:R-:W-:-:S07]  /*0170*/  HFMA2 R2, -RZ, RZ, 0, 0 ;  /* 0x00000000ff027431 */ /* 0x000fce00000001ff */
.L_x_2:
[----:B------:R-:W0:Y:S01]  /*0180*/  LDC.64 R8, c[0x4][0x10] ;  /* 0x01000400ff087b82 */ /* 0x000e220000000a00 */
[----:B------:R-:W-:Y:S01]  /*0190*/  MOV R0, 0x0 ;  /* 0x0000000000007802 */ /* 0x000fe20000000f00 */
[----:B------:R-:W1:Y:S01]  /*01a0*/  LDCU.64 UR4, c[0x4][0x20] ;  /* 0x01000400ff0477ac */ /* 0x000e620008000a00 */
[----:B0-----:R-:W-:-:S05]  /*01b0*/  IMAD.WIDE.U32 R8, R2, 0x4, R8 ;  /* 0x0000000402087825 */ /* 0x001fca00078e0008 */
[----:B------:R-:W2:Y:S01]  /*01c0*/  LDG.E R3, desc[UR36][R8.64] ;  /* 0x0000002408037981 */ /* 0x000ea2000c1e1900 */
[----:B------:R0:W3:Y:S01]  /*01d0*/  LDC.64 R10, c[0x4][R0] ;  /* 0x01000000000a7b82 */ /* 0x0000e20000000a00 */
[----:B-1----:R-:W-:Y:S01]  /*01e0*/  IMAD.U32 R4, RZ, RZ, UR4 ;  /* 0x00000004ff047e24 */ /* 0x002fe2000f8e00ff */
[----:B------:R-:W-:Y:S01]  /*01f0*/  MOV R6, R16 ;  /* 0x0000001000067202 */ /* 0x000fe20000000f00 */
[----:B------:R-:W-:Y:S02]  /*0200*/  IMAD.U32 R5, RZ, RZ, UR5 ;  /* 0x00000005ff057e24 */ /* 0x000fe4000f8e00ff */
[----:B------:R-:W-:Y:S01]  /*0210*/  IMAD.MOV.U32 R7, RZ, RZ, R17 ;  /* 0x000000ffff077224 */ /* 0x000fe200078e0011 */
[----:B--23--:R0:W-:Y:S06]  /*0220*/  STL.64 [R1], R2 ;  /* 0x0000000201007387 */ /* 0x00c1ec0000100a00 */
[----:B------:R-:W-:-:S07]  /*0230*/  LEPC R20, `(.L_x_1) ;  /* 0x000000001014794e */ /* 0x000fce0000000000 */
[----:B0-----:R-:W-:Y:S05]  /*0240*/  CALL.ABS.NOINC R10 ;  /* 0x000000000a007343 */ /* 0x001fea0003c00000 */
.L_x_1:
[----:B------:R-:W0:Y:S02]  /*0250*/  LDC.64 R4, c[0x4][0x8] ;  /* 0x01000200ff047b82 */ /* 0x000e240000000a00 */
[----:B0-----:R-:W2:Y:S01]  /*0260*/  LDG.E R5, desc[UR36][R4.64] ;  /* 0x0000002404057981 */ /* 0x001ea2000c1e1900 */
[----:B------:R-:W-:-:S04]  /*0270*/  IADD3 R2, PT, PT, R2, 0x1, RZ ;  /* 0x0000000102027810 */ /* 0x000fc80007ffe0ff */
[----:B--2---:R-:W-:-:S13]  /*0280*/  ISETP.GE.U32.AND P0, PT, R2, R5, PT ;  /* 0x000000050200720c */ /* 0x004fda0003f06070 */
[----:B------:R-:W-:Y:S05]  /*0290*/  @!P0 BRA `(.L_x_2) ;  /* 0xfffffffc00b88947 */ /* 0x000fea000383ffff */
[----:B------:R-:W-:Y:S05]  /*02a0*/  EXIT ;  /* 0x000000000000794d */ /* 0x000fea0003800000 */
.L_x_3:
[----:B------:R-:W-:-:S00]  /*02b0*/  BRA `(.L_x_3) ;  /* 0xfffffffc00fc7947 */ /* 0x000fc0000383ffff */
[----:B------:R-:W-:-:S00]  /*02c0*/  NOP ;  /* 0x0000000000007918 */ /* 0x000fc00000000000 */
        /* <DEDUP_REMOVED lines=11> */
.L_x_5:


//--------------------- .text._Z6kernelv          --------------------------
	.section	.text._Z6kernelv,"ax",@progbits
	.align	128
        .global         _Z6kernelv
        .type           _Z6kernelv,@function
        .size           _Z6kernelv,(.L_x_6 - _Z6kernelv)
        .other          _Z6kernelv,@"STO_CUDA_ENTRY STV_DEFAULT"
_Z6kernelv:
.text._Z6kernelv:
[----:B------:R-:W-:Y:S08]  /*0000*/  LDC R1, c[0x0][0x37c] ;  /* 0x0000df00ff017b82 */ /* 0x000ff00000000800 */
[----:B------:R-:W0:Y:S01]  /*0010*/  LDC.64 R2, c[0x4][0x8] ;  /* 0x01000200ff027b82 */ /* 0x000e220000000a00 */
[----:B------:R-:W0:Y:S01]  /*0020*/  LDCU.64 UR4, c[0x0][0x358] ;  /* 0x00006b00ff0477ac */ /* 0x000e220008000a00 */
[----:B------:R-:W-:Y:S01]  /*0030*/  HFMA2 R9, -RZ, RZ, 8.94069671630859375e-07, 3.125 ;  /* 0x000f4240ff097431 */ /* 0x000fe200000001ff */
[----:B------:R-:W1:Y:S05]  /*0040*/  S2R R0, SR_TID.X ;  /* 0x0000000000007919 */ /* 0x000e6a0000002100 */
[----:B------:R-:W1:Y:S08]  /*0050*/  S2UR UR6, SR_CTAID.X ;  /* 0x00000000000679c3 */ /* 0x000e700000002500 */
[----:B------:R-:W1:Y:S01]  /*0060*/  LDC R7, c[0x0][0x360] ;  /* 0x0000d800ff077b82 */ /* 0x000e620000000800 */
[----:B0-----:R-:W2:Y:S07]  /*0070*/  ATOMG.E.INC.STRONG.GPU PT, R3, desc[UR4][R2.64], R9 ;  /* 0x80000009020379a8 */ /* 0x001eae00099ef104 */
[----:B------:R-:W2:Y:S01]  /*0080*/  LDC.64 R4, c[0x4][0x10] ;  /* 0x01000400ff047b82 */ /* 0x000ea20000000a00 */
[----:B-1----:R-:W-:-:S02]  /*0090*/  IMAD R7, R7, UR6, R0 ;  /* 0x0000000607077c24 */ /* 0x002fc4000f8e0200 */
[----:B--2---:R-:W-:-:S05]  /*00a0*/  IMAD.WIDE.U32 R4, R3, 0x4, R4 ;  /* 0x0000000403047825 */ /* 0x004fca00078e0004 */
[----:B------:R-:W-:Y:S01]  /*00b0*/  STG.E desc[UR4][R4.64], R7 ;  /* 0x0000000704007986 */ /* 0x000fe2000c101904 */
[----:B------:R-:W-:Y:S05]  /*00c0*/  EXIT ;  /* 0x000000000000794d */ /* 0x000fea0003800000 */
.L_x_4:
        /* <DEDUP_REMOVED lines=11> */
.L_x_6:


//--------------------- .nv.global.init           --------------------------
	.section	.nv.global.init,"aw",@progbits
.nv.global.init:
	.type		$str$1,@object
	.size		$str$1,($str - $str$1)
$str$1:
        /*0000*/ 	.byte	0x6c, 0x69, 0x73, 0x74, 0x5b, 0x25, 0x64, 0x5d, 0x20, 0x3d, 0x20, 0x25, 0x64, 0x0a, 0x00
	.type		$str,@object
	.size		$str,(.L_2 - $str)
$str:
        /*000f*/ 	.byte	0x43, 0x55, 0x52, 0x52, 0x45, 0x4e, 0x54, 0x20, 0x53, 0x49, 0x5a, 0x45, 0x20, 0x49, 0x53, 0x20
        /*001f*/ 	.byte	0x25, 0x64, 0x0a, 0x00
.L_2:


//--------------------- .nv.shared.reserved.0     --------------------------
	.section	.nv.shared.reserved.0,"aw",@nobits
	.weak		__nv_reservedSMEM_offset_0_alias
	.size		__nv_reservedSMEM_offset_0_alias, 0, 64
	.other		__nv_reservedSMEM_offset_0_alias,@"STO_CUDA_RESERVED_SHARED STV_DEFAULT"
__nv_reservedSMEM_offset_0_alias:
	.zero		0
	.zero		64


//--------------------- .nv.global                --------------------------
	.section	.nv.global,"aw",@nobits
	.align	4
.nv.global:
	.type		size,@object
	.size		size,(list - size)
size:
	.zero		4
	.type		list,@object
	.size		list,(.L_1 - list)
list:
	.zero		4000000
.L_1:


//--------------------- .nv.constant0._Z12print_kernelv --------------------------
	.section	.nv.constant0._Z12print_kernelv,"a",@progbits
	.sectionflags	@""
	.align	4
.nv.constant0._Z12print_kernelv:
	.zero		896


//--------------------- .nv.constant0._Z6kernelv  --------------------------
	.section	.nv.constant0._Z6kernelv,"a",@progbits
	.sectionflags	@""
	.align	4
.nv.constant0._Z6kernelv:
	.zero		896


//--------------------- SYMBOLS --------------------------

	.type		.nv.reservedSmem.offset0,@object
	.size		.nv.reservedSmem.offset0,0x4
	.type		vprintf,@function
